//
// Generated by NVIDIA NVVM Compiler
//
// Compiler Build ID: CL-36424714
// Cuda compilation tools, release 13.0, V13.0.88
// Based on NVVM 20.0.0
//

.version 9.0
.target sm_100
.address_size 64

	// .globl	_Z5helloPA4_A4_i

.visible .entry _Z5helloPA4_A4_i(
	.param .u64 .ptr .align 1 _Z5helloPA4_A4_i_param_0
)
{
	.reg .b32 	%r<8>;
	.reg .b64 	%rd<9>;

	ld.param.u64 	%rd1, [_Z5helloPA4_A4_i_param_0];
	cvta.to.global.u64 	%rd2, %rd1;
	mov.u32 	%r1, %tid.x;
	mov.u32 	%r2, %tid.y;
	add.s32 	%r3, %r1, %r2;
	mov.u32 	%r4, %ctaid.x;
	mul.lo.s32 	%r5, %r3, %r4;
	mul.wide.u32 	%rd3, %r4, 64;
	add.s64 	%rd4, %rd2, %rd3;
	mul.wide.u32 	%rd5, %r1, 16;
	add.s64 	%rd6, %rd4, %rd5;
	mul.wide.u32 	%rd7, %r2, 4;
	add.s64 	%rd8, %rd6, %rd7;
	ld.global.u32 	%r6, [%rd8];
	mul.lo.s32 	%r7, %r5, %r6;
	st.global.u32 	[%rd8], %r7;
	ret;

}


// ===== COMPILED SASS (sm_100) =====

	.target	sm_100

	.elftype	@"ET_EXEC"


//--------------------- .note.nv.tkinfo           --------------------------
	.section	.note.nv.tkinfo,"",@"SHT_NOTE"
	.sectionflags	@"SHF_NOTE_NV_TKINFO"
	.tkinfo
        /*0018*/ 	.word	0x00000002
        /*0030*/ 	.string	""
        /*0030*/ 	.string	"ptxas"
        /*0030*/ 	.string	"Cuda compilation tools, release 13.0, V13.0.88"
        /*0030*/ 	.string	"Build cuda_13.0.r13.0/compiler.36424714_0"
        /*0030*/ 	.string	"-arch sm_100 -m 64 "



//--------------------- .note.nv.cuinfo           --------------------------
	.section	.note.nv.cuinfo,"",@"SHT_NOTE"
	.sectionflags	@"SHF_NOTE_NV_CUINFO"
        /*0018*/ 	.short	0x0002
        /*001a*/ 	.short	0x0064
        /*001c*/ 	.short	0x0082
	.zero		2


//--------------------- .nv.info                  --------------------------
	.section	.nv.info,"",@"SHT_CUDA_INFO"
	.align	4


	//----- nvinfo : EIATTR_REGCOUNT
	.align		4
        /*0000*/ 	.byte	0x04, 0x2f
        /*0002*/ 	.short	(.L_1 - .L_0)
	.align		4
.L_0:
        /*0004*/ 	.word	index@(_Z5helloPA4_A4_i)
        /*0008*/ 	.word	0x0000000c


	//----- nvinfo : EIATTR_FRAME_SIZE
	.align		4
.L_1:
        /*000c*/ 	.byte	0x04, 0x11
        /*000e*/ 	.short	(.L_3 - .L_2)
	.align		4
.L_2:
        /*0010*/ 	.word	index@(_Z5helloPA4_A4_i)
        /*0014*/ 	.word	0x00000000


	//----- nvinfo : EIATTR_MIN_STACK_SIZE
	.align		4
.L_3:
        /*0018*/ 	.byte	0x04, 0x12
        /*001a*/ 	.short	(.L_5 - .L_4)
	.align		4
.L_4:
        /*001c*/ 	.word	index@(_Z5helloPA4_A4_i)
        /*0020*/ 	.word	0x00000000
.L_5:


//--------------------- .nv.compat                --------------------------
	.section	.nv.compat,"",@"SHT_CUDA_COMPAT_INFO"
	.align	4
        /*0000*/ 	.byte	0x02, 0x09, 0x00, 0x00, 0x02, 0x02, 0x01, 0x00, 0x02, 0x05, 0x05, 0x00, 0x03, 0x07, 0x01, 0x01
        /*0010*/ 	.byte	0x02, 0x03, 0x00, 0x00, 0x02, 0x06, 0x01, 0x00, 0x04, 0x0b, 0x08, 0x00, 0x09, 0x00, 0x00, 0x00
        /*0020*/ 	.byte	0x00, 0x00, 0x00, 0x00


//--------------------- .nv.info._Z5helloPA4_A4_i --------------------------
	.section	.nv.info._Z5helloPA4_A4_i,"",@"SHT_CUDA_INFO"
	.sectionflags	@""
	.align	4


	//----- nvinfo : EIATTR_CUDA_API_VERSION
	.align		4
        /*0000*/ 	.byte	0x04, 0x37
        /*0002*/ 	.short	(.L_7 - .L_6)
.L_6:
        /*0004*/ 	.word	0x00000082


	//----- nvinfo : EIATTR_KPARAM_INFO
	.align		4
.L_7:
        /*0008*/ 	.byte	0x04, 0x17
        /*000a*/ 	.short	(.L_9 - .L_8)
.L_8:
        /*000c*/ 	.word	0x00000000
        /*0010*/ 	.short	0x0000
        /*0012*/ 	.short	0x0000
        /*0014*/ 	.byte	0x00, 0xf5, 0x21, 0x00


	//----- nvinfo : EIATTR_SPARSE_MMA_MASK
	.align		4
.L_9:
        /*0018*/ 	.byte	0x03, 0x50
        /*001a*/ 	.short	0x0000


	//----- nvinfo : EIATTR_MAXREG_COUNT
	.align		4
        /*001c*/ 	.byte	0x03, 0x1b
        /*001e*/ 	.short	0x00ff


	//----- nvinfo : EIATTR_MERCURY_ISA_VERSION
	.align		4
        /*0020*/ 	.byte	0x03, 0x5f
        /*0022*/ 	.short	0x0101


	//----- nvinfo : EIATTR_VRC_CTA_INIT_COUNT
	.align		4
        /*0024*/ 	.byte	0x02, 0x4a
	.zero		1
	.zero		1


	//----- nvinfo : EIATTR_EXIT_INSTR_OFFSETS
	.align		4
        /*0028*/ 	.byte	0x04, 0x1c
        /*002a*/ 	.short	(.L_11 - .L_10)


	//   ....[0]....
.L_10:
        /*002c*/ 	.word	0x000000e0


	//----- nvinfo : EIATTR_CBANK_PARAM_SIZE
	.align		4
.L_11:
        /*0030*/ 	.byte	0x03, 0x19
        /*0032*/ 	.short	0x0008


	//----- nvinfo : EIATTR_PARAM_CBANK
	.align		4
        /*0034*/ 	.byte	0x04, 0x0a
        /*0036*/ 	.short	(.L_13 - .L_12)
	.align		4
.L_12:
        /*0038*/ 	.word	index@(.nv.constant0._Z5helloPA4_A4_i)
        /*003c*/ 	.short	0x0380
        /*003e*/ 	.short	0x0008


	//----- nvinfo : EIATTR_SW_WAR
	.align		4
.L_13:
        /*0040*/ 	.byte	0x04, 0x36
        /*0042*/ 	.short	(.L_15 - .L_14)
.L_14:
        /*0044*/ 	.word	0x00000008
.L_15:


//--------------------- .nv.callgraph             --------------------------
	.section	.nv.callgraph,"",@"SHT_CUDA_CALLGRAPH"
	.align	4
	.sectionentsize	8
	.align		4
        /*0000*/ 	.word	0x00000000
	.align		4
        /*0004*/ 	.word	0xffffffff
	.align		4
        /*0008*/ 	.word	0x00000000
	.align		4
        /*000c*/ 	.word	0xfffffffe
	.align		4
        /*0010*/ 	.word	0x00000000
	.align		4
        /*0014*/ 	.word	0xfffffffd
	.align		4
        /*0018*/ 	.word	0x00000000
	.align		4
        /*001c*/ 	.word	0xfffffffc


//--------------------- .text._Z5helloPA4_A4_i    --------------------------
	.section	.text._Z5helloPA4_A4_i,"ax",@progbits
	.align	128
        .global         _Z5helloPA4_A4_i
        .type           _Z5helloPA4_A4_i,@function
        .size           _Z5helloPA4_A4_i,(.L_x_1 - _Z5helloPA4_A4_i)
        .other          _Z5helloPA4_A4_i,@"STO_CUDA_ENTRY STV_DEFAULT"
_Z5helloPA4_A4_i:
.text._Z5helloPA4_A4_i:
[----:B------:R-:W-:Y:S01]  /*0000*/  LDC R1, c[0x0][0x37c] ;  /* 0x0000df00ff017b82 */ /* 0x000fe20000000800 */
[----:B------:R-:W0:Y:S07]  /*0010*/  S2R R9, SR_CTAID.X ;  /* 0x0000000000097919 */ /* 0x000e2e0000002500 */
[----:B------:R-:W0:Y:S01]  /*0020*/  LDC.64 R2, c[0x0][0x380] ;  /* 0x0000e000ff027b82 */ /* 0x000e220000000a00 */
[----:B------:R-:W1:Y:S01]  /*0030*/  LDCU.64 UR4, c[0x0][0x358] ;  /* 0x00006b00ff0477ac */ /* 0x000e620008000a00 */
[----:B------:R-:W2:Y:S01]  /*0040*/  S2R R7, SR_TID.X ;  /* 0x0000000000077919 */ /* 0x000ea20000002100 */
[----:B------:R-:W3:Y:S01]  /*0050*/  S2R R0, SR_TID.Y ;  /* 0x0000000000007919 */ /* 0x000ee20000002200 */
[----:B0-----:R-:W-:-:S04]  /*0060*/  IMAD.WIDE.U32 R2, R9, 0x40, R2 ;  /* 0x0000004009027825 */ /* 0x001fc800078e0002 */
[----:B--2---:R-:W-:-:S04]  /*0070*/  IMAD.WIDE.U32 R2, R7, 0x10, R2 ;  /* 0x0000001007027825 */ /* 0x004fc800078e0002 */
[----:B---3--:R-:W-:-:S05]  /*0080*/  IMAD.WIDE.U32 R2, R0, 0x4, R2 ;  /* 0x0000000400027825 */ /* 0x008fca00078e0002 */
[----:B-1----:R-:W2:Y:S01]  /*0090*/  LDG.E R5, desc[UR4][R2.64] ;  /* 0x0000000402057981 */ /* 0x002ea2000c1e1900 */
[----:B------:R-:W-:-:S05]  /*00a0*/  IADD3 R0, PT, PT, R7, R0, RZ ;  /* 0x0000000007007210 */ /* 0x000fca0007ffe0ff */
[----:B------:R-:W-:-:S04]  /*00b0*/  IMAD R0, R0, R9, RZ ;  /* 0x0000000900007224 */ /* 0x000fc800078e02ff */
[----:B--2---:R-:W-:-:S05]  /*00c0*/  IMAD R5, R0, R5, RZ ;  /* 0x0000000500057224 */ /* 0x004fca00078e02ff */
[----:B------:R-:W-:Y:S01]  /*00d0*/  STG.E desc[UR4][R2.64], R5 ;  /* 0x0000000502007986 */ /* 0x000fe2000c101904 */
[----:B------:R-:W-:Y:S05]  /*00e0*/  EXIT ;  /* 0x000000000000794d */ /* 0x000fea0003800000 */
.L_x_0:
[----:B------:R-:W-:-:S00]  /*00f0*/  BRA `(.L_x_0) ;  /* 0xfffffffc00fc7947 */ /* 0x000fc0000383ffff */
[----:B------:R-:W-:-:S00]  /*0100*/  NOP ;  /* 0x0000000000007918 */ /* 0x000fc00000000000 */
[----:B------:R-:W-:-:S00]  /*0110*/  NOP ;  /* 0x0000000000007918 */ /* 0x000fc00000000000 */
[----:B------:R-:W-:-:S00]  /*0120*/  NOP ;  /* 0x0000000000007918 */ /* 0x000fc00000000000 */
[----:B------:R-:W-:-:S00]  /*0130*/  NOP ;  /* 0x0000000000007918 */ /* 0x000fc00000000000 */
[----:B------:R-:W-:-:S00]  /*0140*/  NOP ;  /* 0x0000000000007918 */ /* 0x000fc00000000000 */
[----:B------:R-:W-:-:S00]  /*0150*/  NOP ;  /* 0x0000000000007918 */ /* 0x000fc00000000000 */
[----:B------:R-:W-:-:S00]  /*0160*/  NOP ;  /* 0x0000000000007918 */ /* 0x000fc00000000000 */
[----:B------:R-:W-:-:S00]  /*0170*/  NOP ;  /* 0x0000000000007918 */ /* 0x000fc00000000000 */
.L_x_1:


//--------------------- .nv.shared.reserved.0     --------------------------
	.section	.nv.shared.reserved.0,"aw",@nobits
	.weak		__nv_reservedSMEM_offset_0_alias
	.size		__nv_reservedSMEM_offset_0_alias, 0, 64
	.other		__nv_reservedSMEM_offset_0_alias,@"STO_CUDA_RESERVED_SHARED STV_DEFAULT"
__nv_reservedSMEM_offset_0_alias:
	.zero		0
	.zero		64


//--------------------- .nv.constant0._Z5helloPA4_A4_i --------------------------
	.section	.nv.constant0._Z5helloPA4_A4_i,"a",@progbits
	.sectionflags	@""
	.align	4
.nv.constant0._Z5helloPA4_A4_i:
	.zero		904


//--------------------- SYMBOLS --------------------------

	.type		.nv.reservedSmem.offset0,@object
	.size		.nv.reservedSmem.offset0,0x4
